//
// Generated by NVIDIA NVVM Compiler
//
// Compiler Build ID: CL-36424714
// Cuda compilation tools, release 13.0, V13.0.88
// Based on NVVM 20.0.0
//

.version 9.0
.target sm_100
.address_size 64

	// .globl	_Z19kernelHighRegistersPKfPfi
// _ZZ20kernelLargeSharedMemPKfPfiE5sdata has been demoted

.visible .entry _Z19kernelHighRegistersPKfPfi(
	.param .u64 .ptr .align 1 _Z19kernelHighRegistersPKfPfi_param_0,
	.param .u64 .ptr .align 1 _Z19kernelHighRegistersPKfPfi_param_1,
	.param .u32 _Z19kernelHighRegistersPKfPfi_param_2
)
{
	.reg .pred 	%p<2>;
	.reg .b32 	%r<6>;
	.reg .b32 	%f<2>;
	.reg .b64 	%rd<8>;

	ld.param.u64 	%rd1, [_Z19kernelHighRegistersPKfPfi_param_0];
	ld.param.u64 	%rd2, [_Z19kernelHighRegistersPKfPfi_param_1];
	ld.param.u32 	%r2, [_Z19kernelHighRegistersPKfPfi_param_2];
	mov.u32 	%r3, %ctaid.x;
	mov.u32 	%r4, %ntid.x;
	mov.u32 	%r5, %tid.x;
	mad.lo.s32 	%r1, %r3, %r4, %r5;
	setp.ge.s32 	%p1, %r1, %r2;
	@%p1 bra 	$L__BB0_2;
	cvta.to.global.u64 	%rd3, %rd1;
	cvta.to.global.u64 	%rd4, %rd2;
	mul.wide.s32 	%rd5, %r1, 4;
	add.s64 	%rd6, %rd3, %rd5;
	ld.global.f32 	%f1, [%rd6];
	add.s64 	%rd7, %rd4, %rd5;
	st.global.f32 	[%rd7], %f1;
$L__BB0_2:
	ret;

}
	// .globl	_Z20kernelLargeSharedMemPKfPfi
.visible .entry _Z20kernelLargeSharedMemPKfPfi(
	.param .u64 .ptr .align 1 _Z20kernelLargeSharedMemPKfPfi_param_0,
	.param .u64 .ptr .align 1 _Z20kernelLargeSharedMemPKfPfi_param_1,
	.param .u32 _Z20kernelLargeSharedMemPKfPfi_param_2
)
{
	.reg .pred 	%p<2>;
	.reg .b32 	%r<9>;
	.reg .b32 	%f<3>;
	.reg .b64 	%rd<8>;
	// demoted variable
	.shared .align 4 .b8 _ZZ20kernelLargeSharedMemPKfPfiE5sdata[16384];
	ld.param.u64 	%rd1, [_Z20kernelLargeSharedMemPKfPfi_param_0];
	ld.param.u64 	%rd2, [_Z20kernelLargeSharedMemPKfPfi_param_1];
	ld.param.u32 	%r3, [_Z20kernelLargeSharedMemPKfPfi_param_2];
	mov.u32 	%r4, %ctaid.x;
	mov.u32 	%r5, %ntid.x;
	mov.u32 	%r1, %tid.x;
	mad.lo.s32 	%r2, %r4, %r5, %r1;
	setp.ge.s32 	%p1, %r2, %r3;
	@%p1 bra 	$L__BB1_2;
	cvta.to.global.u64 	%rd3, %rd1;
	cvta.to.global.u64 	%rd4, %rd2;
	mul.wide.s32 	%rd5, %r2, 4;
	add.s64 	%rd6, %rd3, %rd5;
	ld.global.f32 	%f1, [%rd6];
	shl.b32 	%r6, %r1, 2;
	mov.u32 	%r7, _ZZ20kernelLargeSharedMemPKfPfiE5sdata;
	add.s32 	%r8, %r7, %r6;
	st.shared.f32 	[%r8], %f1;
	bar.sync 	0;
	ld.shared.f32 	%f2, [%r8];
	add.s64 	%rd7, %rd4, %rd5;
	st.global.f32 	[%rd7], %f2;
$L__BB1_2:
	ret;

}
	// .globl	_Z15kernelOptimizedPKfPfi
.visible .entry _Z15kernelOptimizedPKfPfi(
	.param .u64 .ptr .align 1 _Z15kernelOptimizedPKfPfi_param_0,
	.param .u64 .ptr .align 1 _Z15kernelOptimizedPKfPfi_param_1,
	.param .u32 _Z15kernelOptimizedPKfPfi_param_2
)
.maxntid 256
.minnctapersm 4
{
	.reg .pred 	%p<2>;
	.reg .b32 	%r<6>;
	.reg .b32 	%f<2>;
	.reg .b64 	%rd<8>;

	ld.param.u64 	%rd1, [_Z15kernelOptimizedPKfPfi_param_0];
	ld.param.u64 	%rd2, [_Z15kernelOptimizedPKfPfi_param_1];
	ld.param.u32 	%r2, [_Z15kernelOptimizedPKfPfi_param_2];
	mov.u32 	%r3, %ctaid.x;
	mov.u32 	%r4, %ntid.x;
	mov.u32 	%r5, %tid.x;
	mad.lo.s32 	%r1, %r3, %r4, %r5;
	setp.ge.s32 	%p1, %r1, %r2;
	@%p1 bra 	$L__BB2_2;
	cvta.to.global.u64 	%rd3, %rd1;
	cvta.to.global.u64 	%rd4, %rd2;
	mul.wide.s32 	%rd5, %r1, 4;
	add.s64 	%rd6, %rd3, %rd5;
	ld.global.f32 	%f1, [%rd6];
	add.s64 	%rd7, %rd4, %rd5;
	st.global.f32 	[%rd7], %f1;
$L__BB2_2:
	ret;

}


// ===== COMPILED SASS (sm_100) =====

	.target	sm_100

	.elftype	@"ET_EXEC"


//--------------------- .note.nv.tkinfo           --------------------------
	.section	.note.nv.tkinfo,"",@"SHT_NOTE"
	.sectionflags	@"SHF_NOTE_NV_TKINFO"
	.tkinfo
        /*0018*/ 	.word	0x00000002
        /*0030*/ 	.string	""
        /*0030*/ 	.string	"ptxas"
        /*0030*/ 	.string	"Cuda compilation tools, release 13.0, V13.0.88"
        /*0030*/ 	.string	"Build cuda_13.0.r13.0/compiler.36424714_0"
        /*0030*/ 	.string	"-arch sm_100 -m 64 "



//--------------------- .note.nv.cuinfo           --------------------------
	.section	.note.nv.cuinfo,"",@"SHT_NOTE"
	.sectionflags	@"SHF_NOTE_NV_CUINFO"
        /*0018*/ 	.short	0x0002
        /*001a*/ 	.short	0x0064
        /*001c*/ 	.short	0x0082
	.zero		2


//--------------------- .nv.info                  --------------------------
	.section	.nv.info,"",@"SHT_CUDA_INFO"
	.align	4


	//----- nvinfo : EIATTR_REGCOUNT
	.align		4
        /*0000*/ 	.byte	0x04, 0x2f
        /*0002*/ 	.short	(.L_1 - .L_0)
	.align		4
.L_0:
        /*0004*/ 	.word	index@(_Z19kernelHighRegistersPKfPfi)
        /*0008*/ 	.word	0x0000000a


	//----- nvinfo : EIATTR_FRAME_SIZE
	.align		4
.L_1:
        /*000c*/ 	.byte	0x04, 0x11
        /*000e*/ 	.short	(.L_3 - .L_2)
	.align		4
.L_2:
        /*0010*/ 	.word	index@(_Z19kernelHighRegistersPKfPfi)
        /*0014*/ 	.word	0x00000000


	//----- nvinfo : EIATTR_REGCOUNT
	.align		4
.L_3:
        /*0018*/ 	.byte	0x04, 0x2f
        /*001a*/ 	.short	(.L_5 - .L_4)
	.align		4
.L_4:
        /*001c*/ 	.word	index@(_Z20kernelLargeSharedMemPKfPfi)
        /*0020*/ 	.word	0x0000000e


	//----- nvinfo : EIATTR_FRAME_SIZE
	.align		4
.L_5:
        /*0024*/ 	.byte	0x04, 0x11
        /*0026*/ 	.short	(.L_7 - .L_6)
	.align		4
.L_6:
        /*0028*/ 	.word	index@(_Z20kernelLargeSharedMemPKfPfi)
        /*002c*/ 	.word	0x00000000


	//----- nvinfo : EIATTR_REGCOUNT
	.align		4
.L_7:
        /*0030*/ 	.byte	0x04, 0x2f
        /*0032*/ 	.short	(.L_9 - .L_8)
	.align		4
.L_8:
        /*0034*/ 	.word	index@(_Z15kernelOptimizedPKfPfi)
        /*0038*/ 	.word	0x0000000a


	//----- nvinfo : EIATTR_FRAME_SIZE
	.align		4
.L_9:
        /*003c*/ 	.byte	0x04, 0x11
        /*003e*/ 	.short	(.L_11 - .L_10)
	.align		4
.L_10:
        /*0040*/ 	.word	index@(_Z15kernelOptimizedPKfPfi)
        /*0044*/ 	.word	0x00000000


	//----- nvinfo : EIATTR_MIN_STACK_SIZE
	.align		4
.L_11:
        /*0048*/ 	.byte	0x04, 0x12
        /*004a*/ 	.short	(.L_13 - .L_12)
	.align		4
.L_12:
        /*004c*/ 	.word	index@(_Z15kernelOptimizedPKfPfi)
        /*0050*/ 	.word	0x00000000


	//----- nvinfo : EIATTR_MIN_STACK_SIZE
	.align		4
.L_13:
        /*0054*/ 	.byte	0x04, 0x12
        /*0056*/ 	.short	(.L_15 - .L_14)
	.align		4
.L_14:
        /*0058*/ 	.word	index@(_Z20kernelLargeSharedMemPKfPfi)
        /*005c*/ 	.word	0x00000000


	//----- nvinfo : EIATTR_MIN_STACK_SIZE
	.align		4
.L_15:
        /*0060*/ 	.byte	0x04, 0x12
        /*0062*/ 	.short	(.L_17 - .L_16)
	.align		4
.L_16:
        /*0064*/ 	.word	index@(_Z19kernelHighRegistersPKfPfi)
        /*0068*/ 	.word	0x00000000
.L_17:


//--------------------- .nv.compat                --------------------------
	.section	.nv.compat,"",@"SHT_CUDA_COMPAT_INFO"
	.align	4
        /*0000*/ 	.byte	0x02, 0x09, 0x00, 0x00, 0x02, 0x02, 0x01, 0x00, 0x02, 0x05, 0x05, 0x00, 0x03, 0x07, 0x01, 0x01
        /*0010*/ 	.byte	0x02, 0x03, 0x00, 0x00, 0x02, 0x06, 0x01, 0x00, 0x04, 0x0b, 0x08, 0x00, 0x09, 0x00, 0x00, 0x00
        /*0020*/ 	.byte	0x00, 0x00, 0x00, 0x00


//--------------------- .nv.info._Z15kernelOptimizedPKfPfi --------------------------
	.section	.nv.info._Z15kernelOptimizedPKfPfi,"",@"SHT_CUDA_INFO"
	.sectionflags	@""
	.align	4


	//----- nvinfo : EIATTR_CUDA_API_VERSION
	.align		4
        /*0000*/ 	.byte	0x04, 0x37
        /*0002*/ 	.short	(.L_19 - .L_18)
.L_18:
        /*0004*/ 	.word	0x00000082


	//----- nvinfo : EIATTR_KPARAM_INFO
	.align		4
.L_19:
        /*0008*/ 	.byte	0x04, 0x17
        /*000a*/ 	.short	(.L_21 - .L_20)
.L_20:
        /*000c*/ 	.word	0x00000000
        /*0010*/ 	.short	0x0002
        /*0012*/ 	.short	0x0010
        /*0014*/ 	.byte	0x00, 0xf0, 0x11, 0x00


	//----- nvinfo : EIATTR_KPARAM_INFO
	.align		4
.L_21:
        /*0018*/ 	.byte	0x04, 0x17
        /*001a*/ 	.short	(.L_23 - .L_22)
.L_22:
        /*001c*/ 	.word	0x00000000
        /*0020*/ 	.short	0x0001
        /*0022*/ 	.short	0x0008
        /*0024*/ 	.byte	0x00, 0xf5, 0x21, 0x00


	//----- nvinfo : EIATTR_KPARAM_INFO
	.align		4
.L_23:
        /*0028*/ 	.byte	0x04, 0x17
        /*002a*/ 	.short	(.L_25 - .L_24)
.L_24:
        /*002c*/ 	.word	0x00000000
        /*0030*/ 	.short	0x0000
        /*0032*/ 	.short	0x0000
        /*0034*/ 	.byte	0x00, 0xf5, 0x21, 0x00


	//----- nvinfo : EIATTR_SPARSE_MMA_MASK
	.align		4
.L_25:
        /*0038*/ 	.byte	0x03, 0x50
        /*003a*/ 	.short	0x0000


	//----- nvinfo : EIATTR_MAXREG_COUNT
	.align		4
        /*003c*/ 	.byte	0x03, 0x1b
        /*003e*/ 	.short	0x0040


	//----- nvinfo : EIATTR_MERCURY_ISA_VERSION
	.align		4
        /*0040*/ 	.byte	0x03, 0x5f
        /*0042*/ 	.short	0x0101


	//----- nvinfo : EIATTR_VRC_CTA_INIT_COUNT
	.align		4
        /*0044*/ 	.byte	0x02, 0x4a
	.zero		1
	.zero		1


	//----- nvinfo : EIATTR_EXIT_INSTR_OFFSETS
	.align		4
        /*0048*/ 	.byte	0x04, 0x1c
        /*004a*/ 	.short	(.L_27 - .L_26)


	//   ....[0]....
.L_26:
        /*004c*/ 	.word	0x00000070


	//   ....[1]....
        /*0050*/ 	.word	0x000000f0


	//----- nvinfo : EIATTR_MAX_THREADS
	.align		4
.L_27:
        /*0054*/ 	.byte	0x04, 0x05
        /*0056*/ 	.short	(.L_29 - .L_28)
.L_28:
        /*0058*/ 	.word	0x00000100
        /*005c*/ 	.word	0x00000001
        /*0060*/ 	.word	0x00000001


	//----- nvinfo : EIATTR_CBANK_PARAM_SIZE
	.align		4
.L_29:
        /*0064*/ 	.byte	0x03, 0x19
        /*0066*/ 	.short	0x0014


	//----- nvinfo : EIATTR_PARAM_CBANK
	.align		4
        /*0068*/ 	.byte	0x04, 0x0a
        /*006a*/ 	.short	(.L_31 - .L_30)
	.align		4
.L_30:
        /*006c*/ 	.word	index@(.nv.constant0._Z15kernelOptimizedPKfPfi)
        /*0070*/ 	.short	0x0380
        /*0072*/ 	.short	0x0014


	//----- nvinfo : EIATTR_SW_WAR
	.align		4
.L_31:
        /*0074*/ 	.byte	0x04, 0x36
        /*0076*/ 	.short	(.L_33 - .L_32)
.L_32:
        /*0078*/ 	.word	0x00000008
.L_33:


//--------------------- .nv.info._Z20kernelLargeSharedMemPKfPfi --------------------------
	.section	.nv.info._Z20kernelLargeSharedMemPKfPfi,"",@"SHT_CUDA_INFO"
	.sectionflags	@""
	.align	4


	//----- nvinfo : EIATTR_CUDA_API_VERSION
	.align		4
        /*0000*/ 	.byte	0x04, 0x37
        /*0002*/ 	.short	(.L_35 - .L_34)
.L_34:
        /*0004*/ 	.word	0x00000082


	//----- nvinfo : EIATTR_KPARAM_INFO
	.align		4
.L_35:
        /*0008*/ 	.byte	0x04, 0x17
        /*000a*/ 	.short	(.L_37 - .L_36)
.L_36:
        /*000c*/ 	.word	0x00000000
        /*0010*/ 	.short	0x0002
        /*0012*/ 	.short	0x0010
        /*0014*/ 	.byte	0x00, 0xf0, 0x11, 0x00


	//----- nvinfo : EIATTR_KPARAM_INFO
	.align		4
.L_37:
        /*0018*/ 	.byte	0x04, 0x17
        /*001a*/ 	.short	(.L_39 - .L_38)
.L_38:
        /*001c*/ 	.word	0x00000000
        /*0020*/ 	.short	0x0001
        /*0022*/ 	.short	0x0008
        /*0024*/ 	.byte	0x00, 0xf5, 0x21, 0x00


	//----- nvinfo : EIATTR_KPARAM_INFO
	.align		4
.L_39:
        /*0028*/ 	.byte	0x04, 0x17
        /*002a*/ 	.short	(.L_41 - .L_40)
.L_40:
        /*002c*/ 	.word	0x00000000
        /*0030*/ 	.short	0x0000
        /*0032*/ 	.short	0x0000
        /*0034*/ 	.byte	0x00, 0xf5, 0x21, 0x00


	//----- nvinfo : EIATTR_SPARSE_MMA_MASK
	.align		4
.L_41:
        /*0038*/ 	.byte	0x03, 0x50
        /*003a*/ 	.short	0x0000


	//----- nvinfo : EIATTR_MAXREG_COUNT
	.align		4
        /*003c*/ 	.byte	0x03, 0x1b
        /*003e*/ 	.short	0x00ff


	//----- nvinfo : EIATTR_NUM_BARRIERS
	.align		4
        /*0040*/ 	.byte	0x02, 0x4c
        /*0042*/ 	.byte	0x01
	.zero		1


	//----- nvinfo : EIATTR_MERCURY_ISA_VERSION
	.align		4
        /*0044*/ 	.byte	0x03, 0x5f
        /*0046*/ 	.short	0x0101


	//----- nvinfo : EIATTR_VRC_CTA_INIT_COUNT
	.align		4
        /*0048*/ 	.byte	0x02, 0x4a
	.zero		1
	.zero		1


	//----- nvinfo : EIATTR_EXIT_INSTR_OFFSETS
	.align		4
        /*004c*/ 	.byte	0x04, 0x1c
        /*004e*/ 	.short	(.L_43 - .L_42)


	//   ....[0]....
.L_42:
        /*0050*/ 	.word	0x00000070


	//   ....[1]....
        /*0054*/ 	.word	0x00000160


	//----- nvinfo : EIATTR_CBANK_PARAM_SIZE
	.align		4
.L_43:
        /*0058*/ 	.byte	0x03, 0x19
        /*005a*/ 	.short	0x0014


	//----- nvinfo : EIATTR_PARAM_CBANK
	.align		4
        /*005c*/ 	.byte	0x04, 0x0a
        /*005e*/ 	.short	(.L_45 - .L_44)
	.align		4
.L_44:
        /*0060*/ 	.word	index@(.nv.constant0._Z20kernelLargeSharedMemPKfPfi)
        /*0064*/ 	.short	0x0380
        /*0066*/ 	.short	0x0014


	//----- nvinfo : EIATTR_SW_WAR
	.align		4
.L_45:
        /*0068*/ 	.byte	0x04, 0x36
        /*006a*/ 	.short	(.L_47 - .L_46)
.L_46:
        /*006c*/ 	.word	0x00000008
.L_47:


//--------------------- .nv.info._Z19kernelHighRegistersPKfPfi --------------------------
	.section	.nv.info._Z19kernelHighRegistersPKfPfi,"",@"SHT_CUDA_INFO"
	.sectionflags	@""
	.align	4


	//----- nvinfo : EIATTR_CUDA_API_VERSION
	.align		4
        /*0000*/ 	.byte	0x04, 0x37
        /*0002*/ 	.short	(.L_49 - .L_48)
.L_48:
        /*0004*/ 	.word	0x00000082


	//----- nvinfo : EIATTR_KPARAM_INFO
	.align		4
.L_49:
        /*0008*/ 	.byte	0x04, 0x17
        /*000a*/ 	.short	(.L_51 - .L_50)
.L_50:
        /*000c*/ 	.word	0x00000000
        /*0010*/ 	.short	0x0002
        /*0012*/ 	.short	0x0010
        /*0014*/ 	.byte	0x00, 0xf0, 0x11, 0x00


	//----- nvinfo : EIATTR_KPARAM_INFO
	.align		4
.L_51:
        /*0018*/ 	.byte	0x04, 0x17
        /*001a*/ 	.short	(.L_53 - .L_52)
.L_52:
        /*001c*/ 	.word	0x00000000
        /*0020*/ 	.short	0x0001
        /*0022*/ 	.short	0x0008
        /*0024*/ 	.byte	0x00, 0xf5, 0x21, 0x00


	//----- nvinfo : EIATTR_KPARAM_INFO
	.align		4
.L_53:
        /*0028*/ 	.byte	0x04, 0x17
        /*002a*/ 	.short	(.L_55 - .L_54)
.L_54:
        /*002c*/ 	.word	0x00000000
        /*0030*/ 	.short	0x0000
        /*0032*/ 	.short	0x0000
        /*0034*/ 	.byte	0x00, 0xf5, 0x21, 0x00


	//----- nvinfo : EIATTR_SPARSE_MMA_MASK
	.align		4
.L_55:
        /*0038*/ 	.byte	0x03, 0x50
        /*003a*/ 	.short	0x0000


	//----- nvinfo : EIATTR_MAXREG_COUNT
	.align		4
        /*003c*/ 	.byte	0x03, 0x1b
        /*003e*/ 	.short	0x00ff


	//----- nvinfo : EIATTR_MERCURY_ISA_VERSION
	.align		4
        /*0040*/ 	.byte	0x03, 0x5f
        /*0042*/ 	.short	0x0101


	//----- nvinfo : EIATTR_VRC_CTA_INIT_COUNT
	.align		4
        /*0044*/ 	.byte	0x02, 0x4a
	.zero		1
	.zero		1


	//----- nvinfo : EIATTR_EXIT_INSTR_OFFSETS
	.align		4
        /*0048*/ 	.byte	0x04, 0x1c
        /*004a*/ 	.short	(.L_57 - .L_56)


	//   ....[0]....
.L_56:
        /*004c*/ 	.word	0x00000070


	//   ....[1]....
        /*0050*/ 	.word	0x000000f0


	//----- nvinfo : EIATTR_CBANK_PARAM_SIZE
	.align		4
.L_57:
        /*0054*/ 	.byte	0x03, 0x19
        /*0056*/ 	.short	0x0014


	//----- nvinfo : EIATTR_PARAM_CBANK
	.align		4
        /*0058*/ 	.byte	0x04, 0x0a
        /*005a*/ 	.short	(.L_59 - .L_58)
	.align		4
.L_58:
        /*005c*/ 	.word	index@(.nv.constant0._Z19kernelHighRegistersPKfPfi)
        /*0060*/ 	.short	0x0380
        /*0062*/ 	.short	0x0014


	//----- nvinfo : EIATTR_SW_WAR
	.align		4
.L_59:
        /*0064*/ 	.byte	0x04, 0x36
        /*0066*/ 	.short	(.L_61 - .L_60)
.L_60:
        /*0068*/ 	.word	0x00000008
.L_61:


//--------------------- .nv.callgraph             --------------------------
	.section	.nv.callgraph,"",@"SHT_CUDA_CALLGRAPH"
	.align	4
	.sectionentsize	8
	.align		4
        /*0000*/ 	.word	0x00000000
	.align		4
        /*0004*/ 	.word	0xffffffff
	.align		4
        /*0008*/ 	.word	0x00000000
	.align		4
        /*000c*/ 	.word	0xfffffffe
	.align		4
        /*0010*/ 	.word	0x00000000
	.align		4
        /*0014*/ 	.word	0xfffffffd
	.align		4
        /*0018*/ 	.word	0x00000000
	.align		4
        /*001c*/ 	.word	0xfffffffc


//--------------------- .text._Z15kernelOptimizedPKfPfi --------------------------
	.section	.text._Z15kernelOptimizedPKfPfi,"ax",@progbits
	.align	128
        .global         _Z15kernelOptimizedPKfPfi
        .type           _Z15kernelOptimizedPKfPfi,@function
        .size           _Z15kernelOptimizedPKfPfi,(.L_x_3 - _Z15kernelOptimizedPKfPfi)
        .other          _Z15kernelOptimizedPKfPfi,@"STO_CUDA_ENTRY STV_DEFAULT"
_Z15kernelOptimizedPKfPfi:
.text._Z15kernelOptimizedPKfPfi:
[----:B------:R-:W-:Y:S01]  /*0000*/  LDC R1, c[0x0][0x37c] ;  /* 0x0000df00ff017b82 */ /* 0x000fe20000000800 */
[----:B------:R-:W0:Y:S07]  /*0010*/  S2R R0, SR_TID.X ;  /* 0x0000000000007919 */ /* 0x000e2e0000002100 */
[----:B------:R-:W0:Y:S01]  /*0020*/  S2UR UR4, SR_CTAID.X ;  /* 0x00000000000479c3 */ /* 0x000e220000002500 */
[----:B------:R-:W1:Y:S07]  /*0030*/  LDCU UR5, c[0x0][0x390] ;  /* 0x00007200ff0577ac */ /* 0x000e6e0008000800 */
[----:B------:R-:W0:Y:S02]  /*0040*/  LDC R7, c[0x0][0x360] ;  /* 0x0000d800ff077b82 */ /* 0x000e240000000800 */
[----:B0-----:R-:W-:-:S05]  /*0050*/  IMAD R7, R7, UR4, R0 ;  /* 0x0000000407077c24 */ /* 0x001fca000f8e0200 */
[----:B-1----:R-:W-:-:S13]  /*0060*/  ISETP.GE.AND P0, PT, R7, UR5, PT ;  /* 0x0000000507007c0c */ /* 0x002fda000bf06270 */
[----:B------:R-:W-:Y:S05]  /*0070*/  @P0 EXIT ;  /* 0x000000000000094d */ /* 0x000fea0003800000 */
[----:B------:R-:W0:Y:S01]  /*0080*/  LDC.64 R2, c[0x0][0x380] ;  /* 0x0000e000ff027b82 */ /* 0x000e220000000a00 */
[----:B------:R-:W1:Y:S07]  /*0090*/  LDCU.64 UR4, c[0x0][0x358] ;  /* 0x00006b00ff0477ac */ /* 0x000e6e0008000a00 */
[----:B------:R-:W2:Y:S01]  /*00a0*/  LDC.64 R4, c[0x0][0x388] ;  /* 0x0000e200ff047b82 */ /* 0x000ea20000000a00 */
[----:B0-----:R-:W-:-:S06]  /*00b0*/  IMAD.WIDE R2, R7, 0x4, R2 ;  /* 0x0000000407027825 */ /* 0x001fcc00078e0202 */
[----:B-1----:R-:W3:Y:S01]  /*00c0*/  LDG.E R3, desc[UR4][R2.64] ;  /* 0x0000000402037981 */ /* 0x002ee2000c1e1900 */
[----:B--2---:R-:W-:-:S05]  /*00d0*/  IMAD.WIDE R4, R7, 0x4, R4 ;  /* 0x0000000407047825 */ /* 0x004fca00078e0204 */
[----:B---3--:R-:W-:Y:S01]  /*00e0*/  STG.E desc[UR4][R4.64], R3 ;  /* 0x0000000304007986 */ /* 0x008fe2000c101904 */
[----:B------:R-:W-:Y:S05]  /*00f0*/  EXIT ;  /* 0x000000000000794d */ /* 0x000fea0003800000 */
.L_x_0:
[----:B------:R-:W-:-:S00]  /*0100*/  BRA `(.L_x_0) ;  /* 0xfffffffc00fc7947 */ /* 0x000fc0000383ffff */
[----:B------:R-:W-:-:S00]  /*0110*/  NOP ;  /* 0x0000000000007918 */ /* 0x000fc00000000000 */
        /* <DEDUP_REMOVED lines=14> */
.L_x_3:


//--------------------- .text._Z20kernelLargeSharedMemPKfPfi --------------------------
	.section	.text._Z20kernelLargeSharedMemPKfPfi,"ax",@progbits
	.align	128
        .global         _Z20kernelLargeSharedMemPKfPfi
        .type           _Z20kernelLargeSharedMemPKfPfi,@function
        .size           _Z20kernelLargeSharedMemPKfPfi,(.L_x_4 - _Z20kernelLargeSharedMemPKfPfi)
        .other          _Z20kernelLargeSharedMemPKfPfi,@"STO_CUDA_ENTRY STV_DEFAULT"
_Z20kernelLargeSharedMemPKfPfi:
.text._Z20kernelLargeSharedMemPKfPfi:
        /* <DEDUP_REMOVED lines=10> */
[----:B------:R-:W2:Y:S01]  /*00a0*/  S2UR UR5, SR_CgaCtaId ;  /* 0x00000000000579c3 */ /* 0x000ea20000008800 */
[----:B------:R-:W-:-:S07]  /*00b0*/  UMOV UR4, 0x400 ;  /* 0x0000040000047882 */ /* 0x000fce0000000000 */
[----:B------:R-:W3:Y:S01]  /*00c0*/  LDC.64 R4, c[0x0][0x388] ;  /* 0x0000e200ff047b82 */ /* 0x000ee20000000a00 */
[----:B0-----:R-:W-:-:S06]  /*00d0*/  IMAD.WIDE R2, R7, 0x4, R2 ;  /* 0x0000000407027825 */ /* 0x001fcc00078e0202 */
[----:B-1----:R-:W4:Y:S01]  /*00e0*/  LDG.E R2, desc[UR6][R2.64] ;  /* 0x0000000602027981 */ /* 0x002f22000c1e1900 */
[----:B--2---:R-:W-:-:S06]  /*00f0*/  ULEA UR4, UR5, UR4, 0x18 ;  /* 0x0000000405047291 */ /* 0x004fcc000f8ec0ff */
[----:B------:R-:W-:Y:S01]  /*0100*/  LEA R9, R0, UR4, 0x2 ;  /* 0x0000000400097c11 */ /* 0x000fe2000f8e10ff */
[----:B---3--:R-:W-:-:S04]  /*0110*/  IMAD.WIDE R4, R7, 0x4, R4 ;  /* 0x0000000407047825 */ /* 0x008fc800078e0204 */
[----:B----4-:R-:W-:Y:S01]  /*0120*/  STS [R9], R2 ;  /* 0x0000000209007388 */ /* 0x010fe20000000800 */
[----:B------:R-:W-:Y:S06]  /*0130*/  BAR.SYNC.DEFER_BLOCKING 0x0 ;  /* 0x0000000000007b1d */ /* 0x000fec0000010000 */
[----:B------:R-:W0:Y:S04]  /*0140*/  LDS R11, [R9] ;  /* 0x00000000090b7984 */ /* 0x000e280000000800 */
[----:B0-----:R-:W-:Y:S01]  /*0150*/  STG.E desc[UR6][R4.64], R11 ;  /* 0x0000000b04007986 */ /* 0x001fe2000c101906 */
[----:B------:R-:W-:Y:S05]  /*0160*/  EXIT ;  /* 0x000000000000794d */ /* 0x000fea0003800000 */
.L_x_1:
        /* <DEDUP_REMOVED lines=9> */
.L_x_4:


//--------------------- .text._Z19kernelHighRegistersPKfPfi --------------------------
	.section	.text._Z19kernelHighRegistersPKfPfi,"ax",@progbits
	.align	128
        .global         _Z19kernelHighRegistersPKfPfi
        .type           _Z19kernelHighRegistersPKfPfi,@function
        .size           _Z19kernelHighRegistersPKfPfi,(.L_x_5 - _Z19kernelHighRegistersPKfPfi)
        .other          _Z19kernelHighRegistersPKfPfi,@"STO_CUDA_ENTRY STV_DEFAULT"
_Z19kernelHighRegistersPKfPfi:
.text._Z19kernelHighRegistersPKfPfi:
        /* <DEDUP_REMOVED lines=16> */
.L_x_2:
        /* <DEDUP_REMOVED lines=16> */
.L_x_5:


//--------------------- .nv.shared.reserved.0     --------------------------
	.section	.nv.shared.reserved.0,"aw",@nobits
	.weak		__nv_reservedSMEM_offset_0_alias
	.size		__nv_reservedSMEM_offset_0_alias, 0, 64
	.other		__nv_reservedSMEM_offset_0_alias,@"STO_CUDA_RESERVED_SHARED STV_DEFAULT"
__nv_reservedSMEM_offset_0_alias:
	.zero		0
	.zero		64


//--------------------- .nv.shared._Z20kernelLargeSharedMemPKfPfi --------------------------
	.section	.nv.shared._Z20kernelLargeSharedMemPKfPfi,"aw",@nobits
	.sectionflags	@""
	.align	4
.nv.shared._Z20kernelLargeSharedMemPKfPfi:
	.zero		17408


//--------------------- .nv.constant0._Z15kernelOptimizedPKfPfi --------------------------
	.section	.nv.constant0._Z15kernelOptimizedPKfPfi,"a",@progbits
	.sectionflags	@""
	.align	4
.nv.constant0._Z15kernelOptimizedPKfPfi:
	.zero		916


//--------------------- .nv.constant0._Z20kernelLargeSharedMemPKfPfi --------------------------
	.section	.nv.constant0._Z20kernelLargeSharedMemPKfPfi,"a",@progbits
	.sectionflags	@""
	.align	4
.nv.constant0._Z20kernelLargeSharedMemPKfPfi:
	.zero		916


//--------------------- .nv.constant0._Z19kernelHighRegistersPKfPfi --------------------------
	.section	.nv.constant0._Z19kernelHighRegistersPKfPfi,"a",@progbits
	.sectionflags	@""
	.align	4
.nv.constant0._Z19kernelHighRegistersPKfPfi:
	.zero		916


//--------------------- SYMBOLS --------------------------

	.type		.nv.reservedSmem.offset0,@object
	.size		.nv.reservedSmem.offset0,0x4
	.type		.nv.reservedSmem.cap,@object
	.size		.nv.reservedSmem.cap,0x4
